//
// Generated by NVIDIA NVVM Compiler
//
// Compiler Build ID: CL-36424714
// Cuda compilation tools, release 13.0, V13.0.88
// Based on NVVM 20.0.0
//

.version 9.0
.target sm_100
.address_size 64

	// .globl	_Z9vectorAddPKfS0_Pfi

.visible .entry _Z9vectorAddPKfS0_Pfi(
	.param .u64 .ptr .align 1 _Z9vectorAddPKfS0_Pfi_param_0,
	.param .u64 .ptr .align 1 _Z9vectorAddPKfS0_Pfi_param_1,
	.param .u64 .ptr .align 1 _Z9vectorAddPKfS0_Pfi_param_2,
	.param .u32 _Z9vectorAddPKfS0_Pfi_param_3
)
{
	.reg .pred 	%p<2>;
	.reg .b32 	%r<6>;
	.reg .b32 	%f<4>;
	.reg .b64 	%rd<11>;

	ld.param.u64 	%rd1, [_Z9vectorAddPKfS0_Pfi_param_0];
	ld.param.u64 	%rd2, [_Z9vectorAddPKfS0_Pfi_param_1];
	ld.param.u64 	%rd3, [_Z9vectorAddPKfS0_Pfi_param_2];
	ld.param.u32 	%r2, [_Z9vectorAddPKfS0_Pfi_param_3];
	mov.u32 	%r3, %ntid.x;
	mov.u32 	%r4, %ctaid.x;
	mov.u32 	%r5, %tid.x;
	mad.lo.s32 	%r1, %r3, %r4, %r5;
	setp.ge.s32 	%p1, %r1, %r2;
	@%p1 bra 	$L__BB0_2;
	cvta.to.global.u64 	%rd4, %rd1;
	cvta.to.global.u64 	%rd5, %rd2;
	cvta.to.global.u64 	%rd6, %rd3;
	mul.wide.s32 	%rd7, %r1, 4;
	add.s64 	%rd8, %rd4, %rd7;
	ld.global.f32 	%f1, [%rd8];
	add.s64 	%rd9, %rd5, %rd7;
	ld.global.f32 	%f2, [%rd9];
	add.f32 	%f3, %f1, %f2;
	add.s64 	%rd10, %rd6, %rd7;
	st.global.f32 	[%rd10], %f3;
$L__BB0_2:
	ret;

}
	// .globl	_Z11dummyKerneli
.visible .entry _Z11dummyKerneli(
	.param .u32 _Z11dummyKerneli_param_0
)
{


	ret;

}
	// .globl	_Z9schedulerPKfS0_PfiS0_S0_S1_iPKiS3_iiii
.visible .entry _Z9schedulerPKfS0_PfiS0_S0_S1_iPKiS3_iiii(
	.param .u64 .ptr .align 1 _Z9schedulerPKfS0_PfiS0_S0_S1_iPKiS3_iiii_param_0,
	.param .u64 .ptr .align 1 _Z9schedulerPKfS0_PfiS0_S0_S1_iPKiS3_iiii_param_1,
	.param .u64 .ptr .align 1 _Z9schedulerPKfS0_PfiS0_S0_S1_iPKiS3_iiii_param_2,
	.param .u32 _Z9schedulerPKfS0_PfiS0_S0_S1_iPKiS3_iiii_param_3,
	.param .u64 .ptr .align 1 _Z9schedulerPKfS0_PfiS0_S0_S1_iPKiS3_iiii_param_4,
	.param .u64 .ptr .align 1 _Z9schedulerPKfS0_PfiS0_S0_S1_iPKiS3_iiii_param_5,
	.param .u64 .ptr .align 1 _Z9schedulerPKfS0_PfiS0_S0_S1_iPKiS3_iiii_param_6,
	.param .u32 _Z9schedulerPKfS0_PfiS0_S0_S1_iPKiS3_iiii_param_7,
	.param .u64 .ptr .align 1 _Z9schedulerPKfS0_PfiS0_S0_S1_iPKiS3_iiii_param_8,
	.param .u64 .ptr .align 1 _Z9schedulerPKfS0_PfiS0_S0_S1_iPKiS3_iiii_param_9,
	.param .u32 _Z9schedulerPKfS0_PfiS0_S0_S1_iPKiS3_iiii_param_10,
	.param .u32 _Z9schedulerPKfS0_PfiS0_S0_S1_iPKiS3_iiii_param_11,
	.param .u32 _Z9schedulerPKfS0_PfiS0_S0_S1_iPKiS3_iiii_param_12,
	.param .u32 _Z9schedulerPKfS0_PfiS0_S0_S1_iPKiS3_iiii_param_13
)
{
	.reg .pred 	%p<6>;
	.reg .b32 	%r<15>;
	.reg .b32 	%f<7>;
	.reg .b64 	%rd<31>;

	ld.param.u64 	%rd2, [_Z9schedulerPKfS0_PfiS0_S0_S1_iPKiS3_iiii_param_0];
	ld.param.u64 	%rd3, [_Z9schedulerPKfS0_PfiS0_S0_S1_iPKiS3_iiii_param_1];
	ld.param.u64 	%rd4, [_Z9schedulerPKfS0_PfiS0_S0_S1_iPKiS3_iiii_param_2];
	ld.param.u32 	%r6, [_Z9schedulerPKfS0_PfiS0_S0_S1_iPKiS3_iiii_param_3];
	ld.param.u64 	%rd5, [_Z9schedulerPKfS0_PfiS0_S0_S1_iPKiS3_iiii_param_4];
	ld.param.u64 	%rd6, [_Z9schedulerPKfS0_PfiS0_S0_S1_iPKiS3_iiii_param_5];
	ld.param.u64 	%rd7, [_Z9schedulerPKfS0_PfiS0_S0_S1_iPKiS3_iiii_param_6];
	ld.param.u32 	%r7, [_Z9schedulerPKfS0_PfiS0_S0_S1_iPKiS3_iiii_param_7];
	ld.param.u64 	%rd8, [_Z9schedulerPKfS0_PfiS0_S0_S1_iPKiS3_iiii_param_8];
	ld.param.u64 	%rd9, [_Z9schedulerPKfS0_PfiS0_S0_S1_iPKiS3_iiii_param_9];
	ld.param.u32 	%r8, [_Z9schedulerPKfS0_PfiS0_S0_S1_iPKiS3_iiii_param_11];
	ld.param.u32 	%r9, [_Z9schedulerPKfS0_PfiS0_S0_S1_iPKiS3_iiii_param_13];
	cvta.to.global.u64 	%rd1, %rd8;
	cvta.to.global.u64 	%rd10, %rd9;
	mov.u32 	%r1, %ctaid.x;
	mul.wide.u32 	%rd11, %r1, 4;
	add.s64 	%rd12, %rd10, %rd11;
	ld.global.u32 	%r10, [%rd12];
	setp.ne.s32 	%p1, %r10, 0;
	@%p1 bra 	$L__BB2_4;
	mov.u32 	%r2, %tid.x;
	setp.ge.u32 	%p4, %r2, %r8;
	@%p4 bra 	$L__BB2_7;
	add.s64 	%rd23, %rd1, %rd11;
	ld.global.u32 	%r13, [%rd23];
	mov.u32 	%r14, %ntid.x;
	mad.lo.s32 	%r3, %r13, %r14, %r2;
	setp.ge.s32 	%p5, %r3, %r6;
	@%p5 bra 	$L__BB2_7;
	cvta.to.global.u64 	%rd24, %rd2;
	mul.wide.s32 	%rd25, %r3, 4;
	add.s64 	%rd26, %rd24, %rd25;
	ld.global.f32 	%f4, [%rd26];
	cvta.to.global.u64 	%rd27, %rd3;
	add.s64 	%rd28, %rd27, %rd25;
	ld.global.f32 	%f5, [%rd28];
	add.f32 	%f6, %f4, %f5;
	cvta.to.global.u64 	%rd29, %rd4;
	add.s64 	%rd30, %rd29, %rd25;
	st.global.f32 	[%rd30], %f6;
	bra.uni 	$L__BB2_7;
$L__BB2_4:
	mov.u32 	%r4, %tid.x;
	setp.ge.u32 	%p2, %r4, %r9;
	@%p2 bra 	$L__BB2_7;
	add.s64 	%rd14, %rd1, %rd11;
	ld.global.u32 	%r11, [%rd14];
	mov.u32 	%r12, %ntid.x;
	mad.lo.s32 	%r5, %r11, %r12, %r4;
	setp.ge.s32 	%p3, %r5, %r7;
	@%p3 bra 	$L__BB2_7;
	cvta.to.global.u64 	%rd15, %rd5;
	mul.wide.s32 	%rd16, %r5, 4;
	add.s64 	%rd17, %rd15, %rd16;
	ld.global.f32 	%f1, [%rd17];
	cvta.to.global.u64 	%rd18, %rd6;
	add.s64 	%rd19, %rd18, %rd16;
	ld.global.f32 	%f2, [%rd19];
	add.f32 	%f3, %f1, %f2;
	cvta.to.global.u64 	%rd20, %rd7;
	add.s64 	%rd21, %rd20, %rd16;
	st.global.f32 	[%rd21], %f3;
$L__BB2_7:
	ret;

}


// ===== COMPILED SASS (sm_100) =====

	.target	sm_100

	.elftype	@"ET_EXEC"


//--------------------- .note.nv.tkinfo           --------------------------
	.section	.note.nv.tkinfo,"",@"SHT_NOTE"
	.sectionflags	@"SHF_NOTE_NV_TKINFO"
	.tkinfo
        /*0018*/ 	.word	0x00000002
        /*0030*/ 	.string	""
        /*0030*/ 	.string	"ptxas"
        /*0030*/ 	.string	"Cuda compilation tools, release 13.0, V13.0.88"
        /*0030*/ 	.string	"Build cuda_13.0.r13.0/compiler.36424714_0"
        /*0030*/ 	.string	"-arch sm_100 -m 64 "



//--------------------- .note.nv.cuinfo           --------------------------
	.section	.note.nv.cuinfo,"",@"SHT_NOTE"
	.sectionflags	@"SHF_NOTE_NV_CUINFO"
        /*0018*/ 	.short	0x0002
        /*001a*/ 	.short	0x0064
        /*001c*/ 	.short	0x0082
	.zero		2


//--------------------- .nv.info                  --------------------------
	.section	.nv.info,"",@"SHT_CUDA_INFO"
	.align	4


	//----- nvinfo : EIATTR_REGCOUNT
	.align		4
        /*0000*/ 	.byte	0x04, 0x2f
        /*0002*/ 	.short	(.L_1 - .L_0)
	.align		4
.L_0:
        /*0004*/ 	.word	index@(_Z9vectorAddPKfS0_Pfi)
        /*0008*/ 	.word	0x0000000c


	//----- nvinfo : EIATTR_FRAME_SIZE
	.align		4
.L_1:
        /*000c*/ 	.byte	0x04, 0x11
        /*000e*/ 	.short	(.L_3 - .L_2)
	.align		4
.L_2:
        /*0010*/ 	.word	index@(_Z9vectorAddPKfS0_Pfi)
        /*0014*/ 	.word	0x00000000


	//----- nvinfo : EIATTR_REGCOUNT
	.align		4
.L_3:
        /*0018*/ 	.byte	0x04, 0x2f
        /*001a*/ 	.short	(.L_5 - .L_4)
	.align		4
.L_4:
        /*001c*/ 	.word	index@(_Z11dummyKerneli)
        /*0020*/ 	.word	0x00000004


	//----- nvinfo : EIATTR_FRAME_SIZE
	.align		4
.L_5:
        /*0024*/ 	.byte	0x04, 0x11
        /*0026*/ 	.short	(.L_7 - .L_6)
	.align		4
.L_6:
        /*0028*/ 	.word	index@(_Z11dummyKerneli)
        /*002c*/ 	.word	0x00000000


	//----- nvinfo : EIATTR_REGCOUNT
	.align		4
.L_7:
        /*0030*/ 	.byte	0x04, 0x2f
        /*0032*/ 	.short	(.L_9 - .L_8)
	.align		4
.L_8:
        /*0034*/ 	.word	index@(_Z9schedulerPKfS0_PfiS0_S0_S1_iPKiS3_iiii)
        /*0038*/ 	.word	0x0000000c


	//----- nvinfo : EIATTR_FRAME_SIZE
	.align		4
.L_9:
        /*003c*/ 	.byte	0x04, 0x11
        /*003e*/ 	.short	(.L_11 - .L_10)
	.align		4
.L_10:
        /*0040*/ 	.word	index@(_Z9schedulerPKfS0_PfiS0_S0_S1_iPKiS3_iiii)
        /*0044*/ 	.word	0x00000000


	//----- nvinfo : EIATTR_MIN_STACK_SIZE
	.align		4
.L_11:
        /*0048*/ 	.byte	0x04, 0x12
        /*004a*/ 	.short	(.L_13 - .L_12)
	.align		4
.L_12:
        /*004c*/ 	.word	index@(_Z9schedulerPKfS0_PfiS0_S0_S1_iPKiS3_iiii)
        /*0050*/ 	.word	0x00000000


	//----- nvinfo : EIATTR_MIN_STACK_SIZE
	.align		4
.L_13:
        /*0054*/ 	.byte	0x04, 0x12
        /*0056*/ 	.short	(.L_15 - .L_14)
	.align		4
.L_14:
        /*0058*/ 	.word	index@(_Z11dummyKerneli)
        /*005c*/ 	.word	0x00000000


	//----- nvinfo : EIATTR_MIN_STACK_SIZE
	.align		4
.L_15:
        /*0060*/ 	.byte	0x04, 0x12
        /*0062*/ 	.short	(.L_17 - .L_16)
	.align		4
.L_16:
        /*0064*/ 	.word	index@(_Z9vectorAddPKfS0_Pfi)
        /*0068*/ 	.word	0x00000000
.L_17:


//--------------------- .nv.compat                --------------------------
	.section	.nv.compat,"",@"SHT_CUDA_COMPAT_INFO"
	.align	4
        /*0000*/ 	.byte	0x02, 0x09, 0x00, 0x00, 0x02, 0x02, 0x01, 0x00, 0x02, 0x05, 0x05, 0x00, 0x03, 0x07, 0x01, 0x01
        /*0010*/ 	.byte	0x02, 0x03, 0x00, 0x00, 0x02, 0x06, 0x01, 0x00, 0x04, 0x0b, 0x08, 0x00, 0x09, 0x00, 0x00, 0x00
        /*0020*/ 	.byte	0x00, 0x00, 0x00, 0x00


//--------------------- .nv.info._Z9schedulerPKfS0_PfiS0_S0_S1_iPKiS3_iiii --------------------------
	.section	.nv.info._Z9schedulerPKfS0_PfiS0_S0_S1_iPKiS3_iiii,"",@"SHT_CUDA_INFO"
	.sectionflags	@""
	.align	4


	//----- nvinfo : EIATTR_CUDA_API_VERSION
	.align		4
        /*0000*/ 	.byte	0x04, 0x37
        /*0002*/ 	.short	(.L_19 - .L_18)
.L_18:
        /*0004*/ 	.word	0x00000082


	//----- nvinfo : EIATTR_KPARAM_INFO
	.align		4
.L_19:
        /*0008*/ 	.byte	0x04, 0x17
        /*000a*/ 	.short	(.L_21 - .L_20)
.L_20:
        /*000c*/ 	.word	0x00000000
        /*0010*/ 	.short	0x000d
        /*0012*/ 	.short	0x005c
        /*0014*/ 	.byte	0x00, 0xf0, 0x11, 0x00


	//----- nvinfo : EIATTR_KPARAM_INFO
	.align		4
.L_21:
        /*0018*/ 	.byte	0x04, 0x17
        /*001a*/ 	.short	(.L_23 - .L_22)
.L_22:
        /*001c*/ 	.word	0x00000000
        /*0020*/ 	.short	0x000c
        /*0022*/ 	.short	0x0058
        /*0024*/ 	.byte	0x00, 0xf0, 0x11, 0x00


	//----- nvinfo : EIATTR_KPARAM_INFO
	.align		4
.L_23:
        /*0028*/ 	.byte	0x04, 0x17
        /*002a*/ 	.short	(.L_25 - .L_24)
.L_24:
        /*002c*/ 	.word	0x00000000
        /*0030*/ 	.short	0x000b
        /*0032*/ 	.short	0x0054
        /*0034*/ 	.byte	0x00, 0xf0, 0x11, 0x00


	//----- nvinfo : EIATTR_KPARAM_INFO
	.align		4
.L_25:
        /*0038*/ 	.byte	0x04, 0x17
        /*003a*/ 	.short	(.L_27 - .L_26)
.L_26:
        /*003c*/ 	.word	0x00000000
        /*0040*/ 	.short	0x000a
        /*0042*/ 	.short	0x0050
        /*0044*/ 	.byte	0x00, 0xf0, 0x11, 0x00


	//----- nvinfo : EIATTR_KPARAM_INFO
	.align		4
.L_27:
        /*0048*/ 	.byte	0x04, 0x17
        /*004a*/ 	.short	(.L_29 - .L_28)
.L_28:
        /*004c*/ 	.word	0x00000000
        /*0050*/ 	.short	0x0009
        /*0052*/ 	.short	0x0048
        /*0054*/ 	.byte	0x00, 0xf5, 0x21, 0x00


	//----- nvinfo : EIATTR_KPARAM_INFO
	.align		4
.L_29:
        /*0058*/ 	.byte	0x04, 0x17
        /*005a*/ 	.short	(.L_31 - .L_30)
.L_30:
        /*005c*/ 	.word	0x00000000
        /*0060*/ 	.short	0x0008
        /*0062*/ 	.short	0x0040
        /*0064*/ 	.byte	0x00, 0xf5, 0x21, 0x00


	//----- nvinfo : EIATTR_KPARAM_INFO
	.align		4
.L_31:
        /*0068*/ 	.byte	0x04, 0x17
        /*006a*/ 	.short	(.L_33 - .L_32)
.L_32:
        /*006c*/ 	.word	0x00000000
        /*0070*/ 	.short	0x0007
        /*0072*/ 	.short	0x0038
        /*0074*/ 	.byte	0x00, 0xf0, 0x11, 0x00


	//----- nvinfo : EIATTR_KPARAM_INFO
	.align		4
.L_33:
        /*0078*/ 	.byte	0x04, 0x17
        /*007a*/ 	.short	(.L_35 - .L_34)
.L_34:
        /*007c*/ 	.word	0x00000000
        /*0080*/ 	.short	0x0006
        /*0082*/ 	.short	0x0030
        /*0084*/ 	.byte	0x00, 0xf5, 0x21, 0x00


	//----- nvinfo : EIATTR_KPARAM_INFO
	.align		4
.L_35:
        /*0088*/ 	.byte	0x04, 0x17
        /*008a*/ 	.short	(.L_37 - .L_36)
.L_36:
        /*008c*/ 	.word	0x00000000
        /*0090*/ 	.short	0x0005
        /*0092*/ 	.short	0x0028
        /*0094*/ 	.byte	0x00, 0xf5, 0x21, 0x00


	//----- nvinfo : EIATTR_KPARAM_INFO
	.align		4
.L_37:
        /*0098*/ 	.byte	0x04, 0x17
        /*009a*/ 	.short	(.L_39 - .L_38)
.L_38:
        /*009c*/ 	.word	0x00000000
        /*00a0*/ 	.short	0x0004
        /*00a2*/ 	.short	0x0020
        /*00a4*/ 	.byte	0x00, 0xf5, 0x21, 0x00


	//----- nvinfo : EIATTR_KPARAM_INFO
	.align		4
.L_39:
        /*00a8*/ 	.byte	0x04, 0x17
        /*00aa*/ 	.short	(.L_41 - .L_40)
.L_40:
        /*00ac*/ 	.word	0x00000000
        /*00b0*/ 	.short	0x0003
        /*00b2*/ 	.short	0x0018
        /*00b4*/ 	.byte	0x00, 0xf0, 0x11, 0x00


	//----- nvinfo : EIATTR_KPARAM_INFO
	.align		4
.L_41:
        /*00b8*/ 	.byte	0x04, 0x17
        /*00ba*/ 	.short	(.L_43 - .L_42)
.L_42:
        /*00bc*/ 	.word	0x00000000
        /*00c0*/ 	.short	0x0002
        /*00c2*/ 	.short	0x0010
        /*00c4*/ 	.byte	0x00, 0xf5, 0x21, 0x00


	//----- nvinfo : EIATTR_KPARAM_INFO
	.align		4
.L_43:
        /*00c8*/ 	.byte	0x04, 0x17
        /*00ca*/ 	.short	(.L_45 - .L_44)
.L_44:
        /*00cc*/ 	.word	0x00000000
        /*00d0*/ 	.short	0x0001
        /*00d2*/ 	.short	0x0008
        /*00d4*/ 	.byte	0x00, 0xf5, 0x21, 0x00


	//----- nvinfo : EIATTR_KPARAM_INFO
	.align		4
.L_45:
        /*00d8*/ 	.byte	0x04, 0x17
        /*00da*/ 	.short	(.L_47 - .L_46)
.L_46:
        /*00dc*/ 	.word	0x00000000
        /*00e0*/ 	.short	0x0000
        /*00e2*/ 	.short	0x0000
        /*00e4*/ 	.byte	0x00, 0xf5, 0x21, 0x00


	//----- nvinfo : EIATTR_SPARSE_MMA_MASK
	.align		4
.L_47:
        /*00e8*/ 	.byte	0x03, 0x50
        /*00ea*/ 	.short	0x0000


	//----- nvinfo : EIATTR_MAXREG_COUNT
	.align		4
        /*00ec*/ 	.byte	0x03, 0x1b
        /*00ee*/ 	.short	0x00ff


	//----- nvinfo : EIATTR_MERCURY_ISA_VERSION
	.align		4
        /*00f0*/ 	.byte	0x03, 0x5f
        /*00f2*/ 	.short	0x0101


	//----- nvinfo : EIATTR_VRC_CTA_INIT_COUNT
	.align		4
        /*00f4*/ 	.byte	0x02, 0x4a
	.zero		1
	.zero		1


	//----- nvinfo : EIATTR_EXIT_INSTR_OFFSETS
	.align		4
        /*00f8*/ 	.byte	0x04, 0x1c
        /*00fa*/ 	.short	(.L_49 - .L_48)


	//   ....[0]....
.L_48:
        /*00fc*/ 	.word	0x000000b0


	//   ....[1]....
        /*0100*/ 	.word	0x00000130


	//   ....[2]....
        /*0104*/ 	.word	0x000001e0


	//   ....[3]....
        /*0108*/ 	.word	0x00000220


	//   ....[4]....
        /*010c*/ 	.word	0x000002a0


	//   ....[5]....
        /*0110*/ 	.word	0x00000350


	//----- nvinfo : EIATTR_CBANK_PARAM_SIZE
	.align		4
.L_49:
        /*0114*/ 	.byte	0x03, 0x19
        /*0116*/ 	.short	0x0060


	//----- nvinfo : EIATTR_PARAM_CBANK
	.align		4
        /*0118*/ 	.byte	0x04, 0x0a
        /*011a*/ 	.short	(.L_51 - .L_50)
	.align		4
.L_50:
        /*011c*/ 	.word	index@(.nv.constant0._Z9schedulerPKfS0_PfiS0_S0_S1_iPKiS3_iiii)
        /*0120*/ 	.short	0x0380
        /*0122*/ 	.short	0x0060


	//----- nvinfo : EIATTR_SW_WAR
	.align		4
.L_51:
        /*0124*/ 	.byte	0x04, 0x36
        /*0126*/ 	.short	(.L_53 - .L_52)
.L_52:
        /*0128*/ 	.word	0x00000008
.L_53:


//--------------------- .nv.info._Z11dummyKerneli --------------------------
	.section	.nv.info._Z11dummyKerneli,"",@"SHT_CUDA_INFO"
	.sectionflags	@""
	.align	4


	//----- nvinfo : EIATTR_CUDA_API_VERSION
	.align		4
        /*0000*/ 	.byte	0x04, 0x37
        /*0002*/ 	.short	(.L_55 - .L_54)
.L_54:
        /*0004*/ 	.word	0x00000082


	//----- nvinfo : EIATTR_KPARAM_INFO
	.align		4
.L_55:
        /*0008*/ 	.byte	0x04, 0x17
        /*000a*/ 	.short	(.L_57 - .L_56)
.L_56:
        /*000c*/ 	.word	0x00000000
        /*0010*/ 	.short	0x0000
        /*0012*/ 	.short	0x0000
        /*0014*/ 	.byte	0x00, 0xf0, 0x11, 0x00


	//----- nvinfo : EIATTR_SPARSE_MMA_MASK
	.align		4
.L_57:
        /*0018*/ 	.byte	0x03, 0x50
        /*001a*/ 	.short	0x0000


	//----- nvinfo : EIATTR_MAXREG_COUNT
	.align		4
        /*001c*/ 	.byte	0x03, 0x1b
        /*001e*/ 	.short	0x00ff


	//----- nvinfo : EIATTR_MERCURY_ISA_VERSION
	.align		4
        /*0020*/ 	.byte	0x03, 0x5f
        /*0022*/ 	.short	0x0101


	//----- nvinfo : EIATTR_VRC_CTA_INIT_COUNT
	.align		4
        /*0024*/ 	.byte	0x02, 0x4a
	.zero		1
	.zero		1


	//----- nvinfo : EIATTR_EXIT_INSTR_OFFSETS
	.align		4
        /*0028*/ 	.byte	0x04, 0x1c
        /*002a*/ 	.short	(.L_59 - .L_58)


	//   ....[0]....
.L_58:
        /*002c*/ 	.word	0x00000010


	//----- nvinfo : EIATTR_CBANK_PARAM_SIZE
	.align		4
.L_59:
        /*0030*/ 	.byte	0x03, 0x19
        /*0032*/ 	.short	0x0004


	//----- nvinfo : EIATTR_PARAM_CBANK
	.align		4
        /*0034*/ 	.byte	0x04, 0x0a
        /*0036*/ 	.short	(.L_61 - .L_60)
	.align		4
.L_60:
        /*0038*/ 	.word	index@(.nv.constant0._Z11dummyKerneli)
        /*003c*/ 	.short	0x0380
        /*003e*/ 	.short	0x0004


	//----- nvinfo : EIATTR_SW_WAR
	.align		4
.L_61:
        /*0040*/ 	.byte	0x04, 0x36
        /*0042*/ 	.short	(.L_63 - .L_62)
.L_62:
        /*0044*/ 	.word	0x00000008
.L_63:


//--------------------- .nv.info._Z9vectorAddPKfS0_Pfi --------------------------
	.section	.nv.info._Z9vectorAddPKfS0_Pfi,"",@"SHT_CUDA_INFO"
	.sectionflags	@""
	.align	4


	//----- nvinfo : EIATTR_CUDA_API_VERSION
	.align		4
        /*0000*/ 	.byte	0x04, 0x37
        /*0002*/ 	.short	(.L_65 - .L_64)
.L_64:
        /*0004*/ 	.word	0x00000082


	//----- nvinfo : EIATTR_KPARAM_INFO
	.align		4
.L_65:
        /*0008*/ 	.byte	0x04, 0x17
        /*000a*/ 	.short	(.L_67 - .L_66)
.L_66:
        /*000c*/ 	.word	0x00000000
        /*0010*/ 	.short	0x0003
        /*0012*/ 	.short	0x0018
        /*0014*/ 	.byte	0x00, 0xf0, 0x11, 0x00


	//----- nvinfo : EIATTR_KPARAM_INFO
	.align		4
.L_67:
        /*0018*/ 	.byte	0x04, 0x17
        /*001a*/ 	.short	(.L_69 - .L_68)
.L_68:
        /*001c*/ 	.word	0x00000000
        /*0020*/ 	.short	0x0002
        /*0022*/ 	.short	0x0010
        /*0024*/ 	.byte	0x00, 0xf5, 0x21, 0x00


	//----- nvinfo : EIATTR_KPARAM_INFO
	.align		4
.L_69:
        /*0028*/ 	.byte	0x04, 0x17
        /*002a*/ 	.short	(.L_71 - .L_70)
.L_70:
        /*002c*/ 	.word	0x00000000
        /*0030*/ 	.short	0x0001
        /*0032*/ 	.short	0x0008
        /*0034*/ 	.byte	0x00, 0xf5, 0x21, 0x00


	//----- nvinfo : EIATTR_KPARAM_INFO
	.align		4
.L_71:
        /*0038*/ 	.byte	0x04, 0x17
        /*003a*/ 	.short	(.L_73 - .L_72)
.L_72:
        /*003c*/ 	.word	0x00000000
        /*0040*/ 	.short	0x0000
        /*0042*/ 	.short	0x0000
        /*0044*/ 	.byte	0x00, 0xf5, 0x21, 0x00


	//----- nvinfo : EIATTR_SPARSE_MMA_MASK
	.align		4
.L_73:
        /*0048*/ 	.byte	0x03, 0x50
        /*004a*/ 	.short	0x0000


	//----- nvinfo : EIATTR_MAXREG_COUNT
	.align		4
        /*004c*/ 	.byte	0x03, 0x1b
        /*004e*/ 	.short	0x00ff


	//----- nvinfo : EIATTR_MERCURY_ISA_VERSION
	.align		4
        /*0050*/ 	.byte	0x03, 0x5f
        /*0052*/ 	.short	0x0101


	//----- nvinfo : EIATTR_VRC_CTA_INIT_COUNT
	.align		4
        /*0054*/ 	.byte	0x02, 0x4a
	.zero		1
	.zero		1


	//----- nvinfo : EIATTR_EXIT_INSTR_OFFSETS
	.align		4
        /*0058*/ 	.byte	0x04, 0x1c
        /*005a*/ 	.short	(.L_75 - .L_74)


	//   ....[0]....
.L_74:
        /*005c*/ 	.word	0x00000070


	//   ....[1]....
        /*0060*/ 	.word	0x00000130


	//----- nvinfo : EIATTR_CBANK_PARAM_SIZE
	.align		4
.L_75:
        /*0064*/ 	.byte	0x03, 0x19
        /*0066*/ 	.short	0x001c


	//----- nvinfo : EIATTR_PARAM_CBANK
	.align		4
        /*0068*/ 	.byte	0x04, 0x0a
        /*006a*/ 	.short	(.L_77 - .L_76)
	.align		4
.L_76:
        /*006c*/ 	.word	index@(.nv.constant0._Z9vectorAddPKfS0_Pfi)
        /*0070*/ 	.short	0x0380
        /*0072*/ 	.short	0x001c


	//----- nvinfo : EIATTR_SW_WAR
	.align		4
.L_77:
        /*0074*/ 	.byte	0x04, 0x36
        /*0076*/ 	.short	(.L_79 - .L_78)
.L_78:
        /*0078*/ 	.word	0x00000008
.L_79:


//--------------------- .nv.callgraph             --------------------------
	.section	.nv.callgraph,"",@"SHT_CUDA_CALLGRAPH"
	.align	4
	.sectionentsize	8
	.align		4
        /*0000*/ 	.word	0x00000000
	.align		4
        /*0004*/ 	.word	0xffffffff
	.align		4
        /*0008*/ 	.word	0x00000000
	.align		4
        /*000c*/ 	.word	0xfffffffe
	.align		4
        /*0010*/ 	.word	0x00000000
	.align		4
        /*0014*/ 	.word	0xfffffffd
	.align		4
        /*0018*/ 	.word	0x00000000
	.align		4
        /*001c*/ 	.word	0xfffffffc


//--------------------- .text._Z9schedulerPKfS0_PfiS0_S0_S1_iPKiS3_iiii --------------------------
	.section	.text._Z9schedulerPKfS0_PfiS0_S0_S1_iPKiS3_iiii,"ax",@progbits
	.align	128
        .global         _Z9schedulerPKfS0_PfiS0_S0_S1_iPKiS3_iiii
        .type           _Z9schedulerPKfS0_PfiS0_S0_S1_iPKiS3_iiii,@function
        .size           _Z9schedulerPKfS0_PfiS0_S0_S1_iPKiS3_iiii,(.L_x_4 - _Z9schedulerPKfS0_PfiS0_S0_S1_iPKiS3_iiii)
        .other          _Z9schedulerPKfS0_PfiS0_S0_S1_iPKiS3_iiii,@"STO_CUDA_ENTRY STV_DEFAULT"
_Z9schedulerPKfS0_PfiS0_S0_S1_iPKiS3_iiii:
.text._Z9schedulerPKfS0_PfiS0_S0_S1_iPKiS3_iiii:
[----:B------:R-:W-:Y:S01]  /*0000*/  LDC R1, c[0x0][0x37c] ;  /* 0x0000df00ff017b82 */ /* 0x000fe20000000800 */
[----:B------:R-:W0:Y:S07]  /*0010*/  S2R R5, SR_CTAID.X ;  /* 0x0000000000057919 */ /* 0x000e2e0000002500 */
[----:B------:R-:W0:Y:S01]  /*0020*/  LDC.64 R2, c[0x0][0x3c8] ;  /* 0x0000f200ff027b82 */ /* 0x000e220000000a00 */
[----:B------:R-:W1:Y:S01]  /*0030*/  LDCU.64 UR4, c[0x0][0x358] ;  /* 0x00006b00ff0477ac */ /* 0x000e620008000a00 */
[----:B0-----:R-:W-:-:S06]  /*0040*/  IMAD.WIDE.U32 R2, R5, 0x4, R2 ;  /* 0x0000000405027825 */ /* 0x001fcc00078e0002 */
[----:B-1----:R-:W2:Y:S02]  /*0050*/  LDG.E R2, desc[UR4][R2.64] ;  /* 0x0000000402027981 */ /* 0x002ea4000c1e1900 */
[----:B--2---:R-:W-:-:S13]  /*0060*/  ISETP.NE.AND P0, PT, R2, RZ, PT ;  /* 0x000000ff0200720c */ /* 0x004fda0003f05270 */
[----:B------:R-:W-:Y:S05]  /*0070*/  @P0 BRA `(.L_x_0) ;  /* 0x00000000005c0947 */ /* 0x000fea0003800000 */
[----:B------:R-:W0:Y:S01]  /*0080*/  S2R R9, SR_TID.X ;  /* 0x0000000000097919 */ /* 0x000e220000002100 */
[----:B------:R-:W0:Y:S02]  /*0090*/  LDCU UR6, c[0x0][0x3d4] ;  /* 0x00007a80ff0677ac */ /* 0x000e240008000800 */
[----:B0-----:R-:W-:-:S13]  /*00a0*/  ISETP.GE.U32.AND P0, PT, R9, UR6, PT ;  /* 0x0000000609007c0c */ /* 0x001fda000bf06070 */
[----:B------:R-:W-:Y:S05]  /*00b0*/  @P0 EXIT ;  /* 0x000000000000094d */ /* 0x000fea0003800000 */
[----:B------:R-:W0:Y:S01]  /*00c0*/  LDC.64 R2, c[0x0][0x3c0] ;  /* 0x0000f000ff027b82 */ /* 0x000e220000000a00 */
[----:B------:R-:W1:Y:S01]  /*00d0*/  LDCU UR6, c[0x0][0x360] ;  /* 0x00006c00ff0677ac */ /* 0x000e620008000800 */
[----:B------:R-:W2:Y:S01]  /*00e0*/  LDCU UR7, c[0x0][0x398] ;  /* 0x00007300ff0777ac */ /* 0x000ea20008000800 */
[----:B0-----:R-:W-:-:S06]  /*00f0*/  IMAD.WIDE.U32 R2, R5, 0x4, R2 ;  /* 0x0000000405027825 */ /* 0x001fcc00078e0002 */
[----:B------:R-:W1:Y:S02]  /*0100*/  LDG.E R2, desc[UR4][R2.64] ;  /* 0x0000000402027981 */ /* 0x000e64000c1e1900 */
[----:B-1----:R-:W-:-:S05]  /*0110*/  IMAD R9, R2, UR6, R9 ;  /* 0x0000000602097c24 */ /* 0x002fca000f8e0209 */
[----:B--2---:R-:W-:-:S13]  /*0120*/  ISETP.GE.AND P0, PT, R9, UR7, PT ;  /* 0x0000000709007c0c */ /* 0x004fda000bf06270 */
[----:B------:R-:W-:Y:S05]  /*0130*/  @P0 EXIT ;  /* 0x000000000000094d */ /* 0x000fea0003800000 */
[----:B------:R-:W0:Y:S08]  /*0140*/  LDC.64 R2, c[0x0][0x380] ;  /* 0x0000e000ff027b82 */ /* 0x000e300000000a00 */
[----:B------:R-:W1:Y:S08]  /*0150*/  LDC.64 R4, c[0x0][0x388] ;  /* 0x0000e200ff047b82 */ /* 0x000e700000000a00 */
[----:B------:R-:W2:Y:S01]  /*0160*/  LDC.64 R6, c[0x0][0x390] ;  /* 0x0000e400ff067b82 */ /* 0x000ea20000000a00 */
[----:B0-----:R-:W-:-:S06]  /*0170*/  IMAD.WIDE R2, R9, 0x4, R2 ;  /* 0x0000000409027825 */ /* 0x001fcc00078e0202 */
[----:B------:R-:W3:Y:S01]  /*0180*/  LDG.E R2, desc[UR4][R2.64] ;  /* 0x0000000402027981 */ /* 0x000ee2000c1e1900 */
[----:B-1----:R-:W-:-:S06]  /*0190*/  IMAD.WIDE R4, R9, 0x4, R4 ;  /* 0x0000000409047825 */ /* 0x002fcc00078e0204 */
[----:B------:R-:W3:Y:S01]  /*01a0*/  LDG.E R5, desc[UR4][R4.64] ;  /* 0x0000000404057981 */ /* 0x000ee2000c1e1900 */
[----:B--2---:R-:W-:-:S04]  /*01b0*/  IMAD.WIDE R6, R9, 0x4, R6 ;  /* 0x0000000409067825 */ /* 0x004fc800078e0206 */
[----:B---3--:R-:W-:-:S05]  /*01c0*/  FADD R9, R2, R5 ;  /* 0x0000000502097221 */ /* 0x008fca0000000000 */
[----:B------:R-:W-:Y:S01]  /*01d0*/  STG.E desc[UR4][R6.64], R9 ;  /* 0x0000000906007986 */ /* 0x000fe2000c101904 */
[----:B------:R-:W-:Y:S05]  /*01e0*/  EXIT ;  /* 0x000000000000794d */ /* 0x000fea0003800000 */
.L_x_0:
        /* <DEDUP_REMOVED lines=23> */
.L_x_1:
[----:B------:R-:W-:-:S00]  /*0360*/  BRA `(.L_x_1) ;  /* 0xfffffffc00fc7947 */ /* 0x000fc0000383ffff */
[----:B------:R-:W-:-:S00]  /*0370*/  NOP ;  /* 0x0000000000007918 */ /* 0x000fc00000000000 */
        /* <DEDUP_REMOVED lines=8> */
.L_x_4:


//--------------------- .text._Z11dummyKerneli    --------------------------
	.section	.text._Z11dummyKerneli,"ax",@progbits
	.align	128
        .global         _Z11dummyKerneli
        .type           _Z11dummyKerneli,@function
        .size           _Z11dummyKerneli,(.L_x_5 - _Z11dummyKerneli)
        .other          _Z11dummyKerneli,@"STO_CUDA_ENTRY STV_DEFAULT"
_Z11dummyKerneli:
.text._Z11dummyKerneli:
[----:B------:R-:W-:Y:S01]  /*0000*/  LDC R1, c[0x0][0x37c] ;  /* 0x0000df00ff017b82 */ /* 0x000fe20000000800 */
[----:B------:R-:W-:Y:S05]  /*0010*/  EXIT ;  /* 0x000000000000794d */ /* 0x000fea0003800000 */
.L_x_2:
        /* <DEDUP_REMOVED lines=14> */
.L_x_5:


//--------------------- .text._Z9vectorAddPKfS0_Pfi --------------------------
	.section	.text._Z9vectorAddPKfS0_Pfi,"ax",@progbits
	.align	128
        .global         _Z9vectorAddPKfS0_Pfi
        .type           _Z9vectorAddPKfS0_Pfi,@function
        .size           _Z9vectorAddPKfS0_Pfi,(.L_x_6 - _Z9vectorAddPKfS0_Pfi)
        .other          _Z9vectorAddPKfS0_Pfi,@"STO_CUDA_ENTRY STV_DEFAULT"
_Z9vectorAddPKfS0_Pfi:
.text._Z9vectorAddPKfS0_Pfi:
[----:B------:R-:W-:Y:S01]  /*0000*/  LDC R1, c[0x0][0x37c] ;  /* 0x0000df00ff017b82 */ /* 0x000fe20000000800 */
[----:B------:R-:W0:Y:S01]  /*0010*/  S2R R9, SR_CTAID.X ;  /* 0x0000000000097919 */ /* 0x000e220000002500 */
[----:B------:R-:W0:Y:S01]  /*0020*/  LDCU UR4, c[0x0][0x360] ;  /* 0x00006c00ff0477ac */ /* 0x000e220008000800 */
[----:B------:R-:W0:Y:S01]  /*0030*/  S2R R0, SR_TID.X ;  /* 0x0000000000007919 */ /* 0x000e220000002100 */
[----:B------:R-:W1:Y:S01]  /*0040*/  LDCU UR5, c[0x0][0x398] ;  /* 0x00007300ff0577ac */ /* 0x000e620008000800 */
[----:B0-----:R-:W-:-:S05]  /*0050*/  IMAD R9, R9, UR4, R0 ;  /* 0x0000000409097c24 */ /* 0x001fca000f8e0200 */
[----:B-1----:R-:W-:-:S13]  /*0060*/  ISETP.GE.AND P0, PT, R9, UR5, PT ;  /* 0x0000000509007c0c */ /* 0x002fda000bf06270 */
[----:B------:R-:W-:Y:S05]  /*0070*/  @P0 EXIT ;  /* 0x000000000000094d */ /* 0x000fea0003800000 */
[----:B------:R-:W0:Y:S01]  /*0080*/  LDC.64 R2, c[0x0][0x380] ;  /* 0x0000e000ff027b82 */ /* 0x000e220000000a00 */
[----:B------:R-:W1:Y:S07]  /*0090*/  LDCU.64 UR4, c[0x0][0x358] ;  /* 0x00006b00ff0477ac */ /* 0x000e6e0008000a00 */
[----:B------:R-:W2:Y:S08]  /*00a0*/  LDC.64 R4, c[0x0][0x388] ;  /* 0x0000e200ff047b82 */ /* 0x000eb00000000a00 */
[----:B------:R-:W3:Y:S01]  /*00b0*/  LDC.64 R6, c[0x0][0x390] ;  /* 0x0000e400ff067b82 */ /* 0x000ee20000000a00 */
[----:B0-----:R-:W-:-:S06]  /*00c0*/  IMAD.WIDE R2, R9, 0x4, R2 ;  /* 0x0000000409027825 */ /* 0x001fcc00078e0202 */
[----:B-1----:R-:W4:Y:S01]  /*00d0*/  LDG.E R2, desc[UR4][R2.64] ;  /* 0x0000000402027981 */ /* 0x002f22000c1e1900 */
[----:B--2---:R-:W-:-:S06]  /*00e0*/  IMAD.WIDE R4, R9, 0x4, R4 ;  /* 0x0000000409047825 */ /* 0x004fcc00078e0204 */
[----:B------:R-:W4:Y:S01]  /*00f0*/  LDG.E R5, desc[UR4][R4.64] ;  /* 0x0000000404057981 */ /* 0x000f22000c1e1900 */
[----:B---3--:R-:W-:-:S04]  /*0100*/  IMAD.WIDE R6, R9, 0x4, R6 ;  /* 0x0000000409067825 */ /* 0x008fc800078e0206 */
[----:B----4-:R-:W-:-:S05]  /*0110*/  FADD R9, R2, R5 ;  /* 0x0000000502097221 */ /* 0x010fca0000000000 */
[----:B------:R-:W-:Y:S01]  /*0120*/  STG.E desc[UR4][R6.64], R9 ;  /* 0x0000000906007986 */ /* 0x000fe2000c101904 */
[----:B------:R-:W-:Y:S05]  /*0130*/  EXIT ;  /* 0x000000000000794d */ /* 0x000fea0003800000 */
.L_x_3:
        /* <DEDUP_REMOVED lines=12> */
.L_x_6:


//--------------------- .nv.shared.reserved.0     --------------------------
	.section	.nv.shared.reserved.0,"aw",@nobits
	.weak		__nv_reservedSMEM_offset_0_alias
	.size		__nv_reservedSMEM_offset_0_alias, 0, 64
	.other		__nv_reservedSMEM_offset_0_alias,@"STO_CUDA_RESERVED_SHARED STV_DEFAULT"
__nv_reservedSMEM_offset_0_alias:
	.zero		0
	.zero		64


//--------------------- .nv.constant0._Z9schedulerPKfS0_PfiS0_S0_S1_iPKiS3_iiii --------------------------
	.section	.nv.constant0._Z9schedulerPKfS0_PfiS0_S0_S1_iPKiS3_iiii,"a",@progbits
	.sectionflags	@""
	.align	4
.nv.constant0._Z9schedulerPKfS0_PfiS0_S0_S1_iPKiS3_iiii:
	.zero		992


//--------------------- .nv.constant0._Z11dummyKerneli --------------------------
	.section	.nv.constant0._Z11dummyKerneli,"a",@progbits
	.sectionflags	@""
	.align	4
.nv.constant0._Z11dummyKerneli:
	.zero		900


//--------------------- .nv.constant0._Z9vectorAddPKfS0_Pfi --------------------------
	.section	.nv.constant0._Z9vectorAddPKfS0_Pfi,"a",@progbits
	.sectionflags	@""
	.align	4
.nv.constant0._Z9vectorAddPKfS0_Pfi:
	.zero		924


//--------------------- SYMBOLS --------------------------

	.type		.nv.reservedSmem.offset0,@object
	.size		.nv.reservedSmem.offset0,0x4
